//
// Generated by NVIDIA NVVM Compiler
//
// Compiler Build ID: CL-36424714
// Cuda compilation tools, release 13.0, V13.0.88
// Based on NVVM 20.0.0
//

.version 9.0
.target sm_100
.address_size 64

	// .globl	_Z16gpuSelectionSortPi
// _ZZ16gpuSelectionSortPiE4temp has been demoted

.visible .entry _Z16gpuSelectionSortPi(
	.param .u64 .ptr .align 1 _Z16gpuSelectionSortPi_param_0
)
{
	.reg .pred 	%p<29>;
	.reg .b32 	%r<68>;
	.reg .b64 	%rd<14>;
	// demoted variable
	.shared .align 4 .b8 _ZZ16gpuSelectionSortPiE4temp[64];
	ld.param.u64 	%rd7, [_Z16gpuSelectionSortPi_param_0];
	cvta.to.global.u64 	%rd1, %rd7;
	mov.u32 	%r23, %tid.x;
	mov.u32 	%r24, %ctaid.x;
	add.s32 	%r1, %r23, %r24;
	shl.b32 	%r65, %r1, 1;
	shl.b32 	%r25, %r1, 3;
	mov.u32 	%r26, _ZZ16gpuSelectionSortPiE4temp;
	add.s32 	%r3, %r26, %r25;
	add.s64 	%rd2, %rd1, 60;
	shl.b32 	%r27, %r1, 2;
	sub.s32 	%r4, %r3, %r27;
	mov.b32 	%r67, -16;
	mov.b32 	%r66, 15;
	mov.u64 	%rd12, %rd1;
$L__BB0_1:
	bar.sync 	0;
	setp.lt.s32 	%p1, %r65, 16;
	@%p1 bra 	$L__BB0_3;
	ld.global.u32 	%r29, [%rd2];
	st.shared.u32 	[%r3], %r29;
	mov.u64 	%rd13, %rd2;
	bra.uni 	$L__BB0_5;
$L__BB0_3:
	mul.wide.s32 	%rd8, %r65, 4;
	add.s64 	%rd9, %rd1, %rd8;
	add.s64 	%rd4, %rd9, 4;
	ld.global.u32 	%r28, [%rd9];
	st.shared.u32 	[%r3], %r28;
	setp.eq.s32 	%p2, %r65, 15;
	mov.u64 	%rd13, %rd2;
	@%p2 bra 	$L__BB0_5;
	mov.u64 	%rd13, %rd4;
$L__BB0_5:
	setp.gt.s32 	%p3, %r1, 8;
	ld.global.u32 	%r30, [%rd13];
	st.shared.u32 	[%r3+4], %r30;
	bar.sync 	0;
	@%p3 bra 	$L__BB0_9;
	ld.shared.u32 	%r8, [%r3];
	ld.shared.u32 	%r9, [%r3+4];
	setp.ge.s32 	%p4, %r8, %r9;
	@%p4 bra 	$L__BB0_8;
	st.shared.u32 	[%r4], %r8;
	bra.uni 	$L__BB0_9;
$L__BB0_8:
	st.shared.u32 	[%r4], %r9;
$L__BB0_9:
	setp.gt.s32 	%p5, %r1, 4;
	bar.sync 	0;
	@%p5 bra 	$L__BB0_13;
	ld.shared.u32 	%r10, [%r3];
	ld.shared.u32 	%r11, [%r3+4];
	setp.lt.s32 	%p6, %r10, %r11;
	@%p6 bra 	$L__BB0_12;
	st.shared.u32 	[%r4], %r11;
	bra.uni 	$L__BB0_13;
$L__BB0_12:
	st.shared.u32 	[%r4], %r10;
$L__BB0_13:
	setp.gt.s32 	%p7, %r1, 2;
	bar.sync 	0;
	@%p7 bra 	$L__BB0_17;
	ld.shared.u32 	%r12, [%r3];
	ld.shared.u32 	%r13, [%r3+4];
	setp.lt.s32 	%p8, %r12, %r13;
	@%p8 bra 	$L__BB0_16;
	st.shared.u32 	[%r4], %r13;
	bra.uni 	$L__BB0_17;
$L__BB0_16:
	st.shared.u32 	[%r4], %r12;
$L__BB0_17:
	setp.gt.s32 	%p9, %r1, 1;
	bar.sync 	0;
	@%p9 bra 	$L__BB0_21;
	ld.shared.u32 	%r14, [%r3];
	ld.shared.u32 	%r15, [%r3+4];
	setp.lt.s32 	%p10, %r14, %r15;
	@%p10 bra 	$L__BB0_20;
	st.shared.u32 	[%r4], %r15;
	bra.uni 	$L__BB0_21;
$L__BB0_20:
	st.shared.u32 	[%r4], %r14;
$L__BB0_21:
	ld.shared.u32 	%r16, [_ZZ16gpuSelectionSortPiE4temp];
	ld.global.u32 	%r17, [%rd12];
	setp.gt.s32 	%p11, %r16, %r17;
	@%p11 bra 	$L__BB0_23;
	ld.global.u32 	%r31, [%rd1];
	ld.global.u32 	%r32, [%rd1+4];
	ld.global.u32 	%r33, [%rd1+8];
	ld.global.u32 	%r34, [%rd1+12];
	ld.global.u32 	%r35, [%rd1+16];
	ld.global.u32 	%r36, [%rd1+20];
	ld.global.u32 	%r37, [%rd1+24];
	ld.global.u32 	%r38, [%rd1+28];
	ld.global.u32 	%r39, [%rd1+32];
	ld.global.u32 	%r40, [%rd1+36];
	ld.global.u32 	%r41, [%rd1+40];
	ld.global.u32 	%r42, [%rd1+44];
	ld.global.u32 	%r43, [%rd1+48];
	ld.global.u32 	%r44, [%rd1+52];
	ld.global.u32 	%r45, [%rd1+56];
	ld.global.u32 	%r46, [%rd1+60];
	setp.eq.s32 	%p12, %r46, %r16;
	setp.eq.s32 	%p13, %r45, %r16;
	setp.eq.s32 	%p14, %r44, %r16;
	setp.eq.s32 	%p15, %r43, %r16;
	setp.eq.s32 	%p16, %r42, %r16;
	setp.eq.s32 	%p17, %r41, %r16;
	setp.eq.s32 	%p18, %r40, %r16;
	setp.eq.s32 	%p19, %r39, %r16;
	setp.eq.s32 	%p20, %r38, %r16;
	setp.eq.s32 	%p21, %r37, %r16;
	setp.eq.s32 	%p22, %r36, %r16;
	setp.eq.s32 	%p23, %r35, %r16;
	setp.eq.s32 	%p24, %r34, %r16;
	setp.eq.s32 	%p25, %r33, %r16;
	setp.eq.s32 	%p26, %r32, %r16;
	add.s32 	%r47, %r67, 16;
	setp.eq.s32 	%p27, %r31, %r16;
	selp.b32 	%r48, 0, %r47, %p27;
	selp.b32 	%r49, 1, %r48, %p26;
	selp.b32 	%r50, 2, %r49, %p25;
	selp.b32 	%r51, 3, %r50, %p24;
	selp.b32 	%r52, 4, %r51, %p23;
	selp.b32 	%r53, 5, %r52, %p22;
	selp.b32 	%r54, 6, %r53, %p21;
	selp.b32 	%r55, 7, %r54, %p20;
	selp.b32 	%r56, 8, %r55, %p19;
	selp.b32 	%r57, 9, %r56, %p18;
	selp.b32 	%r58, 10, %r57, %p17;
	selp.b32 	%r59, 11, %r58, %p16;
	selp.b32 	%r60, 12, %r59, %p15;
	selp.b32 	%r61, 13, %r60, %p14;
	selp.b32 	%r62, 14, %r61, %p13;
	selp.b32 	%r63, 15, %r62, %p12;
	mul.wide.u32 	%rd10, %r63, 4;
	add.s64 	%rd11, %rd1, %rd10;
	ld.global.u32 	%r64, [%rd11];
	st.global.u32 	[%rd12], %r64;
	st.global.u32 	[%rd11], %r17;
$L__BB0_23:
	add.s32 	%r67, %r67, 1;
	add.s32 	%r66, %r66, -1;
	add.s64 	%rd12, %rd12, 4;
	add.s32 	%r65, %r65, 1;
	setp.ne.s32 	%p28, %r66, -1;
	@%p28 bra 	$L__BB0_1;
	bar.sync 	0;
	ret;

}


// ===== COMPILED SASS (sm_100) =====

	.target	sm_100

	.elftype	@"ET_EXEC"


//--------------------- .note.nv.tkinfo           --------------------------
	.section	.note.nv.tkinfo,"",@"SHT_NOTE"
	.sectionflags	@"SHF_NOTE_NV_TKINFO"
	.tkinfo
        /*0018*/ 	.word	0x00000002
        /*0030*/ 	.string	""
        /*0030*/ 	.string	"ptxas"
        /*0030*/ 	.string	"Cuda compilation tools, release 13.0, V13.0.88"
        /*0030*/ 	.string	"Build cuda_13.0.r13.0/compiler.36424714_0"
        /*0030*/ 	.string	"-arch sm_100 -m 64 "



//--------------------- .note.nv.cuinfo           --------------------------
	.section	.note.nv.cuinfo,"",@"SHT_NOTE"
	.sectionflags	@"SHF_NOTE_NV_CUINFO"
        /*0018*/ 	.short	0x0002
        /*001a*/ 	.short	0x0064
        /*001c*/ 	.short	0x0082
	.zero		2


//--------------------- .nv.info                  --------------------------
	.section	.nv.info,"",@"SHT_CUDA_INFO"
	.align	4


	//----- nvinfo : EIATTR_REGCOUNT
	.align		4
        /*0000*/ 	.byte	0x04, 0x2f
        /*0002*/ 	.short	(.L_1 - .L_0)
	.align		4
.L_0:
        /*0004*/ 	.word	index@(_Z16gpuSelectionSortPi)
        /*0008*/ 	.word	0x0000001f


	//----- nvinfo : EIATTR_FRAME_SIZE
	.align		4
.L_1:
        /*000c*/ 	.byte	0x04, 0x11
        /*000e*/ 	.short	(.L_3 - .L_2)
	.align		4
.L_2:
        /*0010*/ 	.word	index@(_Z16gpuSelectionSortPi)
        /*0014*/ 	.word	0x00000000


	//----- nvinfo : EIATTR_MIN_STACK_SIZE
	.align		4
.L_3:
        /*0018*/ 	.byte	0x04, 0x12
        /*001a*/ 	.short	(.L_5 - .L_4)
	.align		4
.L_4:
        /*001c*/ 	.word	index@(_Z16gpuSelectionSortPi)
        /*0020*/ 	.word	0x00000000
.L_5:


//--------------------- .nv.compat                --------------------------
	.section	.nv.compat,"",@"SHT_CUDA_COMPAT_INFO"
	.align	4
        /*0000*/ 	.byte	0x02, 0x09, 0x00, 0x00, 0x02, 0x02, 0x01, 0x00, 0x02, 0x05, 0x05, 0x00, 0x03, 0x07, 0x01, 0x01
        /*0010*/ 	.byte	0x02, 0x03, 0x00, 0x00, 0x02, 0x06, 0x01, 0x00, 0x04, 0x0b, 0x08, 0x00, 0x09, 0x00, 0x00, 0x00
        /*0020*/ 	.byte	0x00, 0x00, 0x00, 0x00


//--------------------- .nv.info._Z16gpuSelectionSortPi --------------------------
	.section	.nv.info._Z16gpuSelectionSortPi,"",@"SHT_CUDA_INFO"
	.sectionflags	@""
	.align	4


	//----- nvinfo : EIATTR_CUDA_API_VERSION
	.align		4
        /*0000*/ 	.byte	0x04, 0x37
        /*0002*/ 	.short	(.L_7 - .L_6)
.L_6:
        /*0004*/ 	.word	0x00000082


	//----- nvinfo : EIATTR_KPARAM_INFO
	.align		4
.L_7:
        /*0008*/ 	.byte	0x04, 0x17
        /*000a*/ 	.short	(.L_9 - .L_8)
.L_8:
        /*000c*/ 	.word	0x00000000
        /*0010*/ 	.short	0x0000
        /*0012*/ 	.short	0x0000
        /*0014*/ 	.byte	0x00, 0xf5, 0x21, 0x00


	//----- nvinfo : EIATTR_SPARSE_MMA_MASK
	.align		4
.L_9:
        /*0018*/ 	.byte	0x03, 0x50
        /*001a*/ 	.short	0x0000


	//----- nvinfo : EIATTR_MAXREG_COUNT
	.align		4
        /*001c*/ 	.byte	0x03, 0x1b
        /*001e*/ 	.short	0x00ff


	//----- nvinfo : EIATTR_NUM_BARRIERS
	.align		4
        /*0020*/ 	.byte	0x02, 0x4c
        /*0022*/ 	.byte	0x01
	.zero		1


	//----- nvinfo : EIATTR_MERCURY_ISA_VERSION
	.align		4
        /*0024*/ 	.byte	0x03, 0x5f
        /*0026*/ 	.short	0x0101


	//----- nvinfo : EIATTR_VRC_CTA_INIT_COUNT
	.align		4
        /*0028*/ 	.byte	0x02, 0x4a
	.zero		1
	.zero		1


	//----- nvinfo : EIATTR_EXIT_INSTR_OFFSETS
	.align		4
        /*002c*/ 	.byte	0x04, 0x1c
        /*002e*/ 	.short	(.L_11 - .L_10)


	//   ....[0]....
.L_10:
        /*0030*/ 	.word	0x00000990


	//----- nvinfo : EIATTR_CRS_STACK_SIZE
	.align		4
.L_11:
        /*0034*/ 	.byte	0x04, 0x1e
        /*0036*/ 	.short	(.L_13 - .L_12)
.L_12:
        /*0038*/ 	.word	0x00000000


	//----- nvinfo : EIATTR_CBANK_PARAM_SIZE
	.align		4
.L_13:
        /*003c*/ 	.byte	0x03, 0x19
        /*003e*/ 	.short	0x0008


	//----- nvinfo : EIATTR_PARAM_CBANK
	.align		4
        /*0040*/ 	.byte	0x04, 0x0a
        /*0042*/ 	.short	(.L_15 - .L_14)
	.align		4
.L_14:
        /*0044*/ 	.word	index@(.nv.constant0._Z16gpuSelectionSortPi)
        /*0048*/ 	.short	0x0380
        /*004a*/ 	.short	0x0008


	//----- nvinfo : EIATTR_SW_WAR
	.align		4
.L_15:
        /*004c*/ 	.byte	0x04, 0x36
        /*004e*/ 	.short	(.L_17 - .L_16)
.L_16:
        /*0050*/ 	.word	0x00000008
.L_17:


//--------------------- .nv.callgraph             --------------------------
	.section	.nv.callgraph,"",@"SHT_CUDA_CALLGRAPH"
	.align	4
	.sectionentsize	8
	.align		4
        /*0000*/ 	.word	0x00000000
	.align		4
        /*0004*/ 	.word	0xffffffff
	.align		4
        /*0008*/ 	.word	0x00000000
	.align		4
        /*000c*/ 	.word	0xfffffffe
	.align		4
        /*0010*/ 	.word	0x00000000
	.align		4
        /*0014*/ 	.word	0xfffffffd
	.align		4
        /*0018*/ 	.word	0x00000000
	.align		4
        /*001c*/ 	.word	0xfffffffc


//--------------------- .text._Z16gpuSelectionSortPi --------------------------
	.section	.text._Z16gpuSelectionSortPi,"ax",@progbits
	.align	128
        .global         _Z16gpuSelectionSortPi
        .type           _Z16gpuSelectionSortPi,@function
        .size           _Z16gpuSelectionSortPi,(.L_x_13 - _Z16gpuSelectionSortPi)
        .other          _Z16gpuSelectionSortPi,@"STO_CUDA_ENTRY STV_DEFAULT"
_Z16gpuSelectionSortPi:
.text._Z16gpuSelectionSortPi:
[----:B------:R-:W-:Y:S01]  /*0000*/  LDC R1, c[0x0][0x37c] ;  /* 0x0000df00ff017b82 */ /* 0x000fe20000000800 */
[----:B------:R-:W0:Y:S07]  /*0010*/  S2R R0, SR_TID.X ;  /* 0x0000000000007919 */ /* 0x000e2e0000002100 */
[----:B------:R-:W1:Y:S01]  /*0020*/  S2UR UR5, SR_CgaCtaId ;  /* 0x00000000000579c3 */ /* 0x000e620000008800 */
[----:B------:R-:W2:Y:S01]  /*0030*/  LDCU.64 UR6, c[0x0][0x380] ;  /* 0x00007000ff0677ac */ /* 0x000ea20008000a00 */
[----:B------:R-:W-:Y:S01]  /*0040*/  IMAD.MOV.U32 R19, RZ, RZ, -0x10 ;  /* 0xfffffff0ff137424 */ /* 0x000fe200078e00ff */
[----:B------:R-:W3:Y:S05]  /*0050*/  LDCU UR9, c[0x0][0x380] ;  /* 0x00007000ff0977ac */ /* 0x000eea0008000800 */
[----:B------:R-:W0:Y:S01]  /*0060*/  S2UR UR8, SR_CTAID.X ;  /* 0x00000000000879c3 */ /* 0x000e220000002500 */
[----:B------:R-:W-:Y:S01]  /*0070*/  UMOV UR4, 0x400 ;  /* 0x0000040000047882 */ /* 0x000fe20000000000 */
[----:B------:R-:W4:Y:S06]  /*0080*/  LDCU.64 UR10, c[0x0][0x358] ;  /* 0x00006b00ff0a77ac */ /* 0x000f2c0008000a00 */
[----:B------:R-:W4:Y:S01]  /*0090*/  LDC R12, c[0x0][0x384] ;  /* 0x0000e100ff0c7b82 */ /* 0x000f220000000800 */
[----:B---3--:R-:W-:Y:S01]  /*00a0*/  IMAD.U32 R9, RZ, RZ, UR9 ;  /* 0x00000009ff097e24 */ /* 0x008fe2000f8e00ff */
[----:B-1----:R-:W-:-:S02]  /*00b0*/  ULEA UR4, UR5, UR4, 0x18 ;  /* 0x0000000405047291 */ /* 0x002fc4000f8ec0ff */
[----:B--2---:R-:W-:-:S04]  /*00c0*/  UIADD3 UR5, UP0, UPT, UR6, 0x3c, URZ ;  /* 0x0000003c06057890 */ /* 0x004fc8000ff1e0ff */
[----:B------:R-:W-:Y:S01]  /*00d0*/  UIADD3.X UR6, UPT, UPT, URZ, UR7, URZ, UP0, !UPT ;  /* 0x00000007ff067290 */ /* 0x000fe200087fe4ff */
[----:B0-----:R-:W-:Y:S01]  /*00e0*/  VIADD R0, R0, UR8 ;  /* 0x0000000800007c36 */ /* 0x001fe20008000000 */
[----:B------:R-:W-:-:S03]  /*00f0*/  UMOV UR8, 0xf ;  /* 0x0000000f00087882 */ /* 0x000fc60000000000 */
[C---:B------:R-:W-:Y:S01]  /*0100*/  IMAD.SHL.U32 R6, R0.reuse, 0x2, RZ ;  /* 0x0000000200067824 */ /* 0x040fe200078e00ff */
[----:B------:R-:W-:-:S05]  /*0110*/  LEA R7, R0, UR4, 0x3 ;  /* 0x0000000400077c11 */ /* 0x000fca000f8e18ff */
[----:B------:R-:W-:-:S07]  /*0120*/  IMAD R8, R0, -0x4, R7 ;  /* 0xfffffffc00087824 */ /* 0x000fce00078e0207 */
.L_x_11:
[----:B------:R-:W-:Y:S01]  /*0130*/  BAR.SYNC.DEFER_BLOCKING 0x0 ;  /* 0x0000000000007b1d */ /* 0x000fe20000010000 */
[----:B------:R-:W-:Y:S01]  /*0140*/  ISETP.GE.AND P0, PT, R6, 0x10, PT ;  /* 0x000000100600780c */ /* 0x000fe20003f06270 */
[----:B------:R-:W-:Y:S02]  /*0150*/  IMAD.U32 R2, RZ, RZ, UR5 ;  /* 0x00000005ff027e24 */ /* 0x000fe4000f8e00ff */
[----:B------:R-:W-:-:S10]  /*0160*/  IMAD.U32 R3, RZ, RZ, UR6 ;  /* 0x00000006ff037e24 */ /* 0x000fd4000f8e00ff */
[----:B--2-4-:R-:W2:Y:S01]  /*0170*/  @P0 LDG.E R2, desc[UR10][R2.64] ;  /* 0x0000000a02020981 */ /* 0x014ea2000c1e1900 */
[----:B------:R-:W-:Y:S01]  /*0180*/  BSSY.RECONVERGENT B0, `(.L_x_0) ;  /* 0x0000010000007945 */ /* 0x000fe20003800200 */
[----:B---3--:R-:W-:Y:S02]  /*0190*/  @P0 IMAD.U32 R5, RZ, RZ, UR5 ;  /* 0x00000005ff050e24 */ /* 0x008fe4000f8e00ff */
[----:B------:R-:W-:Y:S01]  /*01a0*/  @P0 IMAD.U32 R10, RZ, RZ, UR6 ;  /* 0x00000006ff0a0e24 */ /* 0x000fe2000f8e00ff */
[----:B--2---:R0:W-:Y:S01]  /*01b0*/  @P0 STS [R7], R2 ;  /* 0x0000000207000388 */ /* 0x0041e20000000800 */
[----:B-1----:R-:W-:Y:S05]  /*01c0*/  @P0 BRA `(.L_x_1) ;  /* 0x00000000002c0947 */ /* 0x002fea0003800000 */
[----:B0-----:R-:W0:Y:S02]  /*01d0*/  LDC.64 R2, c[0x0][0x380] ;  /* 0x0000e000ff027b82 */ /* 0x001e240000000a00 */
[----:B0-----:R-:W-:-:S05]  /*01e0*/  IMAD.WIDE R2, R6, 0x4, R2 ;  /* 0x0000000406027825 */ /* 0x001fca00078e0202 */
[----:B------:R-:W2:Y:S01]  /*01f0*/  LDG.E R4, desc[UR10][R2.64] ;  /* 0x0000000a02047981 */ /* 0x000ea2000c1e1900 */
[----:B------:R-:W-:Y:S01]  /*0200*/  ISETP.NE.AND P0, PT, R6, 0xf, PT ;  /* 0x0000000f0600780c */ /* 0x000fe20003f05270 */
[----:B------:R-:W-:Y:S01]  /*0210*/  IMAD.U32 R5, RZ, RZ, UR5 ;  /* 0x00000005ff057e24 */ /* 0x000fe2000f8e00ff */
[----:B------:R-:W-:Y:S01]  /*0220*/  IADD3 R11, P1, PT, R2, 0x4, RZ ;  /* 0x00000004020b7810 */ /* 0x000fe20007f3e0ff */
[----:B------:R-:W-:-:S04]  /*0230*/  IMAD.U32 R10, RZ, RZ, UR6 ;  /* 0x00000006ff0a7e24 */ /* 0x000fc8000f8e00ff */
[----:B------:R-:W-:-:S06]  /*0240*/  IMAD.X R13, RZ, RZ, R3, P1 ;  /* 0x000000ffff0d7224 */ /* 0x000fcc00008e0603 */
[----:B------:R-:W-:Y:S02]  /*0250*/  @P0 IMAD.MOV.U32 R5, RZ, RZ, R11 ;  /* 0x000000ffff050224 */ /* 0x000fe400078e000b */
[----:B------:R-:W-:Y:S01]  /*0260*/  @P0 IMAD.MOV.U32 R10, RZ, RZ, R13 ;  /* 0x000000ffff0a0224 */ /* 0x000fe200078e000d */
[----:B--2---:R1:W-:Y:S06]  /*0270*/  STS [R7], R4 ;  /* 0x0000000407007388 */ /* 0x0043ec0000000800 */
.L_x_1:
[----:B------:R-:W-:Y:S05]  /*0280*/  BSYNC.RECONVERGENT B0 ;  /* 0x0000000000007941 */ /* 0x000fea0003800200 */
.L_x_0:
[----:B0-----:R-:W-:Y:S02]  /*0290*/  IMAD.MOV.U32 R2, RZ, RZ, R5 ;  /* 0x000000ffff027224 */ /* 0x001fe400078e0005 */
[----:B------:R-:W-:-:S05]  /*02a0*/  IMAD.MOV.U32 R3, RZ, RZ, R10 ;  /* 0x000000ffff037224 */ /* 0x000fca00078e000a */
[----:B------:R0:W2:Y:S01]  /*02b0*/  LDG.E R2, desc[UR10][R2.64] ;  /* 0x0000000a02027981 */ /* 0x0000a2000c1e1900 */
[C---:B------:R-:W-:Y:S01]  /*02c0*/  ISETP.GT.AND P2, PT, R0.reuse, 0x8, PT ;  /* 0x000000080000780c */ /* 0x040fe20003f44270 */
[----:B------:R-:W-:Y:S01]  /*02d0*/  BSSY.RECONVERGENT B0, `(.L_x_2) ;  /* 0x000000c000007945 */ /* 0x000fe20003800200 */
[C---:B------:R-:W-:Y:S02]  /*02e0*/  ISETP.GT.AND P0, PT, R0.reuse, 0x4, PT ;  /* 0x000000040000780c */ /* 0x040fe40003f04270 */
[----:B------:R-:W-:Y:S01]  /*02f0*/  ISETP.GT.AND P1, PT, R0, 0x2, PT ;  /* 0x000000020000780c */ /* 0x000fe20003f24270 */
[----:B0-----:R-:W-:Y:S01]  /*0300*/  IMAD.MOV.U32 R3, RZ, RZ, R12 ;  /* 0x000000ffff037224 */ /* 0x001fe200078e000c */
[----:B--2---:R0:W-:Y:S02]  /*0310*/  STS [R7+0x4], R2 ;  /* 0x0000040207007388 */ /* 0x0041e40000000800 */
[----:B0-----:R-:W-:Y:S01]  /*0320*/  IMAD.MOV.U32 R2, RZ, RZ, R9 ;  /* 0x000000ffff027224 */ /* 0x001fe200078e0009 */
[----:B------:R-:W-:Y:S06]  /*0330*/  BAR.SYNC.DEFER_BLOCKING 0x0 ;  /* 0x0000000000007b1d */ /* 0x000fec0000010000 */
[----:B------:R-:W-:Y:S05]  /*0340*/  @P2 BRA `(.L_x_3) ;  /* 0x0000000000102947 */ /* 0x000fea0003800000 */
[----:B-1----:R-:W0:Y:S02]  /*0350*/  LDS.64 R4, [R7] ;  /* 0x0000000007047984 */ /* 0x002e240000000a00 */
[----:B0-----:R-:W-:-:S13]  /*0360*/  ISETP.GE.AND P2, PT, R4, R5, PT ;  /* 0x000000050400720c */ /* 0x001fda0003f46270 */
[----:B------:R0:W-:Y:S04]  /*0370*/  @!P2 STS [R8], R4 ;  /* 0x000000040800a388 */ /* 0x0001e80000000800 */
[----:B------:R0:W-:Y:S02]  /*0380*/  @P2 STS [R8], R5 ;  /* 0x0000000508002388 */ /* 0x0001e40000000800 */
.L_x_3:
[----:B------:R-:W-:Y:S05]  /*0390*/  BSYNC.RECONVERGENT B0 ;  /* 0x0000000000007941 */ /* 0x000fea0003800200 */
.L_x_2:
[----:B------:R-:W-:Y:S06]  /*03a0*/  BAR.SYNC.DEFER_BLOCKING 0x0 ;  /* 0x0000000000007b1d */ /* 0x000fec0000010000 */
[----:B------:R-:W-:Y:S04]  /*03b0*/  BSSY.RECONVERGENT B0, `(.L_x_4) ;  /* 0x0000006000007945 */ /* 0x000fe80003800200 */
[----:B------:R-:W-:Y:S05]  /*03c0*/  @P0 BRA `(.L_x_5) ;  /* 0x0000000000100947 */ /* 0x000fea0003800000 */
[----:B01----:R-:W0:Y:S02]  /*03d0*/  LDS.64 R4, [R7] ;  /* 0x0000000007047984 */ /* 0x003e240000000a00 */
[----:B0-----:R-:W-:-:S13]  /*03e0*/  ISETP.GE.AND P0, PT, R4, R5, PT ;  /* 0x000000050400720c */ /* 0x001fda0003f06270 */
[----:B------:R2:W-:Y:S04]  /*03f0*/  @P0 STS [R8], R5 ;  /* 0x0000000508000388 */ /* 0x0005e80000000800 */
[----:B------:R2:W-:Y:S02]  /*0400*/  @!P0 STS [R8], R4 ;  /* 0x0000000408008388 */ /* 0x0005e40000000800 */
.L_x_5:
[----:B------:R-:W-:Y:S05]  /*0410*/  BSYNC.RECONVERGENT B0 ;  /* 0x0000000000007941 */ /* 0x000fea0003800200 */
.L_x_4:
[----:B------:R-:W-:Y:S06]  /*0420*/  BAR.SYNC.DEFER_BLOCKING 0x0 ;  /* 0x0000000000007b1d */ /* 0x000fec0000010000 */
[----:B------:R-:W-:Y:S04]  /*0430*/  BSSY.RECONVERGENT B0, `(.L_x_6) ;  /* 0x0000006000007945 */ /* 0x000fe80003800200 */
[----:B------:R-:W-:Y:S05]  /*0440*/  @P1 BRA `(.L_x_7) ;  /* 0x0000000000101947 */ /* 0x000fea0003800000 */
[----:B012---:R-:W0:Y:S02]  /*0450*/  LDS.64 R4, [R7] ;  /* 0x0000000007047984 */ /* 0x007e240000000a00 */
[----:B0-----:R-:W-:-:S13]  /*0460*/  ISETP.GE.AND P0, PT, R4, R5, PT ;  /* 0x000000050400720c */ /* 0x001fda0003f06270 */
[----:B------:R3:W-:Y:S04]  /*0470*/  @P0 STS [R8], R5 ;  /* 0x0000000508000388 */ /* 0x0007e80000000800 */
[----:B------:R3:W-:Y:S02]  /*0480*/  @!P0 STS [R8], R4 ;  /* 0x0000000408008388 */ /* 0x0007e40000000800 */
.L_x_7:
[----:B------:R-:W-:Y:S05]  /*0490*/  BSYNC.RECONVERGENT B0 ;  /* 0x0000000000007941 */ /* 0x000fea0003800200 */
.L_x_6:
[----:B------:R-:W-:Y:S06]  /*04a0*/  BAR.SYNC.DEFER_BLOCKING 0x0 ;  /* 0x0000000000007b1d */ /* 0x000fec0000010000 */
[----:B------:R4:W5:Y:S01]  /*04b0*/  LDG.E R9, desc[UR10][R2.64] ;  /* 0x0000000a02097981 */ /* 0x000962000c1e1900 */
[----:B------:R-:W-:Y:S01]  /*04c0*/  ISETP.GT.AND P0, PT, R0, 0x1, PT ;  /* 0x000000010000780c */ /* 0x000fe20003f04270 */
[----:B------:R-:W-:-:S12]  /*04d0*/  BSSY.RECONVERGENT B0, `(.L_x_8) ;  /* 0x0000006000007945 */ /* 0x000fd80003800200 */
[----:B----4-:R-:W-:Y:S05]  /*04e0*/  @P0 BRA `(.L_x_9) ;  /* 0x0000000000100947 */ /* 0x010fea0003800000 */
[----:B0123--:R-:W0:Y:S02]  /*04f0*/  LDS.64 R4, [R7] ;  /* 0x0000000007047984 */ /* 0x00fe240000000a00 */
[----:B0-----:R-:W-:-:S13]  /*0500*/  ISETP.GE.AND P0, PT, R4, R5, PT ;  /* 0x000000050400720c */ /* 0x001fda0003f06270 */
[----:B------:R4:W-:Y:S04]  /*0510*/  @P0 STS [R8], R5 ;  /* 0x0000000508000388 */ /* 0x0009e80000000800 */
[----:B------:R4:W-:Y:S02]  /*0520*/  @!P0 STS [R8], R4 ;  /* 0x0000000408008388 */ /* 0x0009e40000000800 */
.L_x_9:
[----:B------:R-:W-:Y:S05]  /*0530*/  BSYNC.RECONVERGENT B0 ;  /* 0x0000000000007941 */ /* 0x000fea0003800200 */
.L_x_8:
[----:B------:R-:W0:Y:S01]  /*0540*/  S2UR UR7, SR_CgaCtaId ;  /* 0x00000000000779c3 */ /* 0x000e220000008800 */
[----:B------:R-:W-:Y:S01]  /*0550*/  UMOV UR4, 0x400 ;  /* 0x0000040000047882 */ /* 0x000fe20000000000 */
[----:B------:R-:W-:-:S04]  /*0560*/  UIADD3 UR8, UPT, UPT, UR8, -0x1, URZ ;  /* 0xffffffff08087890 */ /* 0x000fc8000fffe0ff */
[----:B------:R-:W-:Y:S02]  /*0570*/  UISETP.NE.AND UP0, UPT, UR8, -0x1, UPT ;  /* 0xffffffff0800788c */ /* 0x000fe4000bf05270 */
[----:B0-----:R-:W-:-:S09]  /*0580*/  ULEA UR4, UR7, UR4, 0x18 ;  /* 0x0000000407047291 */ /* 0x001fd2000f8ec0ff */
[----:B------:R-:W0:Y:S02]  /*0590*/  LDS R11, [UR4] ;  /* 0x00000004ff0b7984 */ /* 0x000e240008000800 */
[----:B0----5:R-:W-:-:S13]  /*05a0*/  ISETP.GT.AND P0, PT, R11, R9, PT ;  /* 0x000000090b00720c */ /* 0x021fda0003f04270 */
[----:B------:R-:W-:Y:S05]  /*05b0*/  @P0 BRA `(.L_x_10) ;  /* 0x0000000000dc0947 */ /* 0x000fea0003800000 */
[----:B-1234-:R-:W0:Y:S02]  /*05c0*/  LDC.64 R4, c[0x0][0x380] ;  /* 0x0000e000ff047b82 */ /* 0x01ee240000000a00 */
[----:B0-----:R-:W2:Y:S04]  /*05d0*/  LDG.E R21, desc[UR10][R4.64] ;  /* 0x0000000a04157981 */ /* 0x001ea8000c1e1900 */
[----:B------:R-:W3:Y:S04]  /*05e0*/  LDG.E R23, desc[UR10][R4.64+0x4] ;  /* 0x0000040a04177981 */ /* 0x000ee8000c1e1900 */
[----:B------:R-:W4:Y:S04]  /*05f0*/  LDG.E R25, desc[UR10][R4.64+0x8] ;  /* 0x0000080a04197981 */ /* 0x000f28000c1e1900 */
[----:B------:R-:W5:Y:S04]  /*0600*/  LDG.E R17, desc[UR10][R4.64+0xc] ;  /* 0x00000c0a04117981 */ /* 0x000f68000c1e1900 */
        /* <DEDUP_REMOVED lines=11> */
[----:B------:R0:W5:Y:S02]  /*06c0*/  LDG.E R16, desc[UR10][R4.64+0x3c] ;  /* 0x00003c0a04107981 */ /* 0x000164000c1e1900 */
[----:B0-----:R-:W0:Y:S01]  /*06d0*/  LDC.64 R4, c[0x0][0x380] ;  /* 0x0000e000ff047b82 */ /* 0x001e220000000a00 */
[-C--:B--2---:R-:W-:Y:S01]  /*06e0*/  ISETP.NE.AND P1, PT, R21, R11.reuse, PT ;  /* 0x0000000b1500720c */ /* 0x084fe20003f25270 */
[----:B------:R-:W-:Y:S01]  /*06f0*/  VIADD R21, R19, 0x10 ;  /* 0x0000001013157836 */ /* 0x000fe20000000000 */
[----:B---3--:R-:W-:-:S04]  /*0700*/  ISETP.NE.AND P0, PT, R23, R11, PT ;  /* 0x0000000b1700720c */ /* 0x008fc80003f05270 */
[----:B------:R-:W-:Y:S02]  /*0710*/  SEL R21, R21, RZ, P1 ;  /* 0x000000ff15157207 */ /* 0x000fe40000800000 */
[-C--:B----4-:R-:W-:Y:S02]  /*0720*/  ISETP.NE.AND P1, PT, R25, R11.reuse, PT ;  /* 0x0000000b1900720c */ /* 0x090fe40003f25270 */
[----:B------:R-:W-:Y:S02]  /*0730*/  SEL R21, R21, 0x1, P0 ;  /* 0x0000000115157807 */ /* 0x000fe40000000000 */
[-C--:B-----5:R-:W-:Y:S02]  /*0740*/  ISETP.NE.AND P0, PT, R17, R11.reuse, PT ;  /* 0x0000000b1100720c */ /* 0x0a0fe40003f05270 */
[----:B------:R-:W-:Y:S02]  /*0750*/  SEL R21, R21, 0x2, P1 ;  /* 0x0000000215157807 */ /* 0x000fe40000800000 */
[----:B------:R-:W-:-:S02]  /*0760*/  ISETP.NE.AND P1, PT, R15, R11, PT ;  /* 0x0000000b0f00720c */ /* 0x000fc40003f25270 */
[----:B------:R-:W-:Y:S02]  /*0770*/  SEL R21, R21, 0x3, P0 ;  /* 0x0000000315157807 */ /* 0x000fe40000000000 */
[-C--:B------:R-:W-:Y:S02]  /*0780*/  ISETP.NE.AND P0, PT, R13, R11.reuse, PT ;  /* 0x0000000b0d00720c */ /* 0x080fe40003f05270 */
[----:B------:R-:W-:Y:S02]  /*0790*/  SEL R21, R21, 0x4, P1 ;  /* 0x0000000415157807 */ /* 0x000fe40000800000 */
[-C--:B------:R-:W-:Y:S02]  /*07a0*/  ISETP.NE.AND P1, PT, R28, R11.reuse, PT ;  /* 0x0000000b1c00720c */ /* 0x080fe40003f25270 */
        /* <DEDUP_REMOVED lines=17> */
[----:B------:R-:W-:Y:S02]  /*08c0*/  ISETP.NE.AND P0, PT, R16, R11, PT ;  /* 0x0000000b1000720c */ /* 0x000fe40003f05270 */
[----:B------:R-:W-:-:S04]  /*08d0*/  SEL R21, R21, 0xe, P1 ;  /* 0x0000000e15157807 */ /* 0x000fc80000800000 */
[----:B------:R-:W-:-:S05]  /*08e0*/  SEL R21, R21, 0xf, P0 ;  /* 0x0000000f15157807 */ /* 0x000fca0000000000 */
[----:B0-----:R-:W-:-:S05]  /*08f0*/  IMAD.WIDE.U32 R4, R21, 0x4, R4 ;  /* 0x0000000415047825 */ /* 0x001fca00078e0004 */
[----:B------:R-:W2:Y:S04]  /*0900*/  LDG.E R11, desc[UR10][R4.64] ;  /* 0x0000000a040b7981 */ /* 0x000ea8000c1e1900 */
[----:B--2---:R0:W-:Y:S04]  /*0910*/  STG.E desc[UR10][R2.64], R11 ;  /* 0x0000000b02007986 */ /* 0x0041e8000c10190a */
[----:B------:R0:W-:Y:S02]  /*0920*/  STG.E desc[UR10][R4.64], R9 ;  /* 0x0000000904007986 */ /* 0x0001e4000c10190a */
.L_x_10:
[----:B0-----:R-:W-:Y:S01]  /*0930*/  IADD3 R9, P0, PT, R2, 0x4, RZ ;  /* 0x0000000402097810 */ /* 0x001fe20007f1e0ff */
[----:B------:R-:W-:Y:S02]  /*0940*/  VIADD R19, R19, 0x1 ;  /* 0x0000000113137836 */ /* 0x000fe40000000000 */
[----:B------:R-:W-:Y:S02]  /*0950*/  VIADD R6, R6, 0x1 ;  /* 0x0000000106067836 */ /* 0x000fe40000000000 */
[----:B------:R-:W-:Y:S01]  /*0960*/  IMAD.X R12, RZ, RZ, R3, P0 ;  /* 0x000000ffff0c7224 */ /* 0x000fe200000e0603 */
[----:B------:R-:W-:Y:S07]  /*0970*/  BRA.U UP0, `(.L_x_11) ;  /* 0xfffffff500ec7547 */ /* 0x000fee000b83ffff */
[----:B------:R-:W-:Y:S06]  /*0980*/  BAR.SYNC.DEFER_BLOCKING 0x0 ;  /* 0x0000000000007b1d */ /* 0x000fec0000010000 */
[----:B------:R-:W-:Y:S05]  /*0990*/  EXIT ;  /* 0x000000000000794d */ /* 0x000fea0003800000 */
.L_x_12:
[----:B------:R-:W-:-:S00]  /*09a0*/  BRA `(.L_x_12) ;  /* 0xfffffffc00fc7947 */ /* 0x000fc0000383ffff */
[----:B------:R-:W-:-:S00]  /*09b0*/  NOP ;  /* 0x0000000000007918 */ /* 0x000fc00000000000 */
        /* <DEDUP_REMOVED lines=12> */
.L_x_13:


//--------------------- .nv.shared._Z16gpuSelectionSortPi --------------------------
	.section	.nv.shared._Z16gpuSelectionSortPi,"aw",@nobits
	.sectionflags	@""
	.align	4
.nv.shared._Z16gpuSelectionSortPi:
	.zero		1088


//--------------------- .nv.shared.reserved.0     --------------------------
	.section	.nv.shared.reserved.0,"aw",@nobits
	.weak		__nv_reservedSMEM_offset_0_alias
	.size		__nv_reservedSMEM_offset_0_alias, 0, 64
	.other		__nv_reservedSMEM_offset_0_alias,@"STO_CUDA_RESERVED_SHARED STV_DEFAULT"
__nv_reservedSMEM_offset_0_alias:
	.zero		0
	.zero		64


//--------------------- .nv.constant0._Z16gpuSelectionSortPi --------------------------
	.section	.nv.constant0._Z16gpuSelectionSortPi,"a",@progbits
	.sectionflags	@""
	.align	4
.nv.constant0._Z16gpuSelectionSortPi:
	.zero		904


//--------------------- SYMBOLS --------------------------

	.type		.nv.reservedSmem.offset0,@object
	.size		.nv.reservedSmem.offset0,0x4
	.type		.nv.reservedSmem.cap,@object
	.size		.nv.reservedSmem.cap,0x4
